//
// Generated by NVIDIA NVVM Compiler
//
// Compiler Build ID: CL-36424714
// Cuda compilation tools, release 13.0, V13.0.88
// Based on NVVM 20.0.0
//

.version 9.0
.target sm_100
.address_size 64

	// .globl	_Z5reducPKiPii
.extern .func  (.param .b32 func_retval0) vprintf
(
	.param .b64 vprintf_param_0,
	.param .b64 vprintf_param_1
)
;
// _ZZ5reducPKiPiiE6shared has been demoted
.global .align 1 .b8 $str[15] = {119, 97, 114, 112, 32, 115, 105, 122, 101, 58, 32, 37, 100, 10};

.visible .entry _Z5reducPKiPii(
	.param .u64 .ptr .align 1 _Z5reducPKiPii_param_0,
	.param .u64 .ptr .align 1 _Z5reducPKiPii_param_1,
	.param .u32 _Z5reducPKiPii_param_2
)
{
	.local .align 8 .b8 	__local_depot0[8];
	.reg .b64 	%SP;
	.reg .b64 	%SPL;
	.reg .pred 	%p<15>;
	.reg .b32 	%r<41>;
	.reg .b64 	%rd<13>;
	// demoted variable
	.shared .align 4 .b8 _ZZ5reducPKiPiiE6shared[128];
	mov.u64 	%SPL, __local_depot0;
	cvta.local.u64 	%SP, %SPL;
	ld.param.u64 	%rd2, [_Z5reducPKiPii_param_0];
	ld.param.u64 	%rd1, [_Z5reducPKiPii_param_1];
	cvta.to.global.u64 	%rd3, %rd2;
	add.u64 	%rd4, %SP, 0;
	add.u64 	%rd5, %SPL, 0;
	mov.b32 	%r9, 32;
	st.local.u32 	[%rd5], %r9;
	mov.u64 	%rd6, $str;
	cvta.global.u64 	%rd7, %rd6;
	{ // callseq 0, 0
	.param .b64 param0;
	st.param.b64 	[param0], %rd7;
	.param .b64 param1;
	st.param.b64 	[param1], %rd4;
	.param .b32 retval0;
	call.uni (retval0), 
	vprintf, 
	(
	param0, 
	param1
	);
	ld.param.b32 	%r10, [retval0];
	} // callseq 0
	mov.u32 	%r1, %tid.x;
	mov.u32 	%r2, %ctaid.x;
	mov.u32 	%r3, %ntid.x;
	mad.lo.s32 	%r12, %r2, %r3, %r1;
	mul.wide.s32 	%rd8, %r12, 4;
	add.s64 	%rd9, %rd3, %rd8;
	ld.global.u32 	%r13, [%rd9];
	shfl.sync.down.b32	%r14|%p1, %r13, 16, 31, -1;
	add.s32 	%r15, %r14, %r13;
	shfl.sync.down.b32	%r16|%p2, %r15, 8, 31, -1;
	add.s32 	%r17, %r16, %r15;
	shfl.sync.down.b32	%r18|%p3, %r17, 4, 31, -1;
	add.s32 	%r19, %r18, %r17;
	shfl.sync.down.b32	%r20|%p4, %r19, 2, 31, -1;
	add.s32 	%r21, %r20, %r19;
	shfl.sync.down.b32	%r22|%p5, %r21, 1, 31, -1;
	add.s32 	%r4, %r22, %r21;
	and.b32  	%r5, %r1, 31;
	setp.ne.s32 	%p6, %r5, 0;
	@%p6 bra 	$L__BB0_2;
	shr.u32 	%r23, %r1, 3;
	mov.u32 	%r24, _ZZ5reducPKiPiiE6shared;
	add.s32 	%r25, %r24, %r23;
	st.shared.u32 	[%r25], %r4;
$L__BB0_2:
	bar.sync 	0;
	shr.u32 	%r27, %r3, 5;
	setp.ge.u32 	%p7, %r1, %r27;
	mov.b32 	%r40, 0;
	@%p7 bra 	$L__BB0_4;
	shl.b32 	%r28, %r5, 2;
	mov.u32 	%r29, _ZZ5reducPKiPiiE6shared;
	add.s32 	%r30, %r29, %r28;
	ld.shared.u32 	%r40, [%r30];
$L__BB0_4:
	setp.gt.u32 	%p8, %r1, 31;
	@%p8 bra 	$L__BB0_7;
	shfl.sync.down.b32	%r31|%p9, %r40, 16, 31, -1;
	add.s32 	%r32, %r31, %r40;
	shfl.sync.down.b32	%r33|%p10, %r32, 8, 31, -1;
	add.s32 	%r34, %r33, %r32;
	shfl.sync.down.b32	%r35|%p11, %r34, 4, 31, -1;
	add.s32 	%r36, %r35, %r34;
	shfl.sync.down.b32	%r37|%p12, %r36, 2, 31, -1;
	add.s32 	%r38, %r37, %r36;
	shfl.sync.down.b32	%r39|%p13, %r38, 1, 31, -1;
	add.s32 	%r8, %r39, %r38;
	setp.ne.s32 	%p14, %r1, 0;
	@%p14 bra 	$L__BB0_7;
	cvta.to.global.u64 	%rd10, %rd1;
	mul.wide.u32 	%rd11, %r2, 4;
	add.s64 	%rd12, %rd10, %rd11;
	st.global.u32 	[%rd12], %r8;
$L__BB0_7:
	ret;

}


// ===== COMPILED SASS (sm_100) =====

	.target	sm_100

	.elftype	@"ET_EXEC"


//--------------------- .note.nv.tkinfo           --------------------------
	.section	.note.nv.tkinfo,"",@"SHT_NOTE"
	.sectionflags	@"SHF_NOTE_NV_TKINFO"
	.tkinfo
        /*0018*/ 	.word	0x00000002
        /*0030*/ 	.string	""
        /*0030*/ 	.string	"ptxas"
        /*0030*/ 	.string	"Cuda compilation tools, release 13.0, V13.0.88"
        /*0030*/ 	.string	"Build cuda_13.0.r13.0/compiler.36424714_0"
        /*0030*/ 	.string	"-arch sm_100 -m 64 "



//--------------------- .note.nv.cuinfo           --------------------------
	.section	.note.nv.cuinfo,"",@"SHT_NOTE"
	.sectionflags	@"SHF_NOTE_NV_CUINFO"
        /*0018*/ 	.short	0x0002
        /*001a*/ 	.short	0x0064
        /*001c*/ 	.short	0x0082
	.zero		2


//--------------------- .nv.info                  --------------------------
	.section	.nv.info,"",@"SHT_CUDA_INFO"
	.align	4


	//----- nvinfo : EIATTR_REGCOUNT
	.align		4
        /*0000*/ 	.byte	0x04, 0x2f
        /*0002*/ 	.short	(.L_2 - .L_1)
	.align		4
.L_1:
        /*0004*/ 	.word	index@(_Z5reducPKiPii)
        /*0008*/ 	.word	0x00000018


	//----- nvinfo : EIATTR_FRAME_SIZE
	.align		4
.L_2:
        /*000c*/ 	.byte	0x04, 0x11
        /*000e*/ 	.short	(.L_4 - .L_3)
	.align		4
.L_3:
        /*0010*/ 	.word	index@(_Z5reducPKiPii)
        /*0014*/ 	.word	0x00000008


	//----- nvinfo : EIATTR_MIN_STACK_SIZE
	.align		4
.L_4:
        /*0018*/ 	.byte	0x04, 0x12
        /*001a*/ 	.short	(.L_6 - .L_5)
	.align		4
.L_5:
        /*001c*/ 	.word	index@(_Z5reducPKiPii)
        /*0020*/ 	.word	0x00000008
.L_6:


//--------------------- .nv.compat                --------------------------
	.section	.nv.compat,"",@"SHT_CUDA_COMPAT_INFO"
	.align	4
        /*0000*/ 	.byte	0x02, 0x09, 0x00, 0x00, 0x02, 0x02, 0x01, 0x00, 0x02, 0x05, 0x05, 0x00, 0x03, 0x07, 0x01, 0x01
        /*0010*/ 	.byte	0x02, 0x03, 0x00, 0x00, 0x02, 0x06, 0x01, 0x00, 0x04, 0x0b, 0x08, 0x00, 0x09, 0x00, 0x00, 0x00
        /*0020*/ 	.byte	0x00, 0x00, 0x00, 0x00


//--------------------- .nv.info._Z5reducPKiPii   --------------------------
	.section	.nv.info._Z5reducPKiPii,"",@"SHT_CUDA_INFO"
	.sectionflags	@""
	.align	4


	//----- nvinfo : EIATTR_CUDA_API_VERSION
	.align		4
        /*0000*/ 	.byte	0x04, 0x37
        /*0002*/ 	.short	(.L_8 - .L_7)
.L_7:
        /*0004*/ 	.word	0x00000082


	//----- nvinfo : EIATTR_KPARAM_INFO
	.align		4
.L_8:
        /*0008*/ 	.byte	0x04, 0x17
        /*000a*/ 	.short	(.L_10 - .L_9)
.L_9:
        /*000c*/ 	.word	0x00000000
        /*0010*/ 	.short	0x0002
        /*0012*/ 	.short	0x0010
        /*0014*/ 	.byte	0x00, 0xf0, 0x11, 0x00


	//----- nvinfo : EIATTR_KPARAM_INFO
	.align		4
.L_10:
        /*0018*/ 	.byte	0x04, 0x17
        /*001a*/ 	.short	(.L_12 - .L_11)
.L_11:
        /*001c*/ 	.word	0x00000000
        /*0020*/ 	.short	0x0001
        /*0022*/ 	.short	0x0008
        /*0024*/ 	.byte	0x00, 0xf5, 0x21, 0x00


	//----- nvinfo : EIATTR_KPARAM_INFO
	.align		4
.L_12:
        /*0028*/ 	.byte	0x04, 0x17
        /*002a*/ 	.short	(.L_14 - .L_13)
.L_13:
        /*002c*/ 	.word	0x00000000
        /*0030*/ 	.short	0x0000
        /*0032*/ 	.short	0x0000
        /*0034*/ 	.byte	0x00, 0xf5, 0x21, 0x00


	//----- nvinfo : EIATTR_SPARSE_MMA_MASK
	.align		4
.L_14:
        /*0038*/ 	.byte	0x03, 0x50
        /*003a*/ 	.short	0x0000


	//----- nvinfo : EIATTR_MAXREG_COUNT
	.align		4
        /*003c*/ 	.byte	0x03, 0x1b
        /*003e*/ 	.short	0x00ff


	//----- nvinfo : EIATTR_NUM_BARRIERS
	.align		4
        /*0040*/ 	.byte	0x02, 0x4c
        /*0042*/ 	.byte	0x01
	.zero		1


	//----- nvinfo : EIATTR_EXTERNS
	.align		4
        /*0044*/ 	.byte	0x04, 0x0f
        /*0046*/ 	.short	(.L_16 - .L_15)


	//   ....[0]....
	.align		4
.L_15:
        /*0048*/ 	.word	index@(vprintf)


	//----- nvinfo : EIATTR_MERCURY_ISA_VERSION
	.align		4
.L_16:
        /*004c*/ 	.byte	0x03, 0x5f
        /*004e*/ 	.short	0x0101


	//----- nvinfo : EIATTR_COOP_GROUP_MASK_REGIDS
	.align		4
        /*0050*/ 	.byte	0x04, 0x29
        /*0052*/ 	.short	(.L_18 - .L_17)


	//   ....[0]....
.L_17:
        /*0054*/ 	.word	0xffffffff


	//   ....[1]....
        /*0058*/ 	.word	0xffffffff


	//   ....[2]....
        /*005c*/ 	.word	0xffffffff


	//   ....[3]....
        /*0060*/ 	.word	0xffffffff


	//   ....[4]....
        /*0064*/ 	.word	0xffffffff


	//   ....[5]....
        /*0068*/ 	.word	0xffffffff


	//   ....[6]....
        /*006c*/ 	.word	0xffffffff


	//   ....[7]....
        /*0070*/ 	.word	0xffffffff


	//   ....[8]....
        /*0074*/ 	.word	0xffffffff


	//   ....[9]....
        /*0078*/ 	.word	0xffffffff


	//   ....[10]....
        /*007c*/ 	.word	0x0500000f


	//   ....[11]....
        /*0080*/ 	.word	0x0500000f


	//   ....[12]....
        /*0084*/ 	.word	0x0500000f


	//   ....[13]....
        /*0088*/ 	.word	0x0500000f


	//   ....[14]....
        /*008c*/ 	.word	0x0500000f


	//----- nvinfo : EIATTR_COOP_GROUP_INSTR_OFFSETS
	.align		4
.L_18:
        /*0090*/ 	.byte	0x04, 0x28
        /*0092*/ 	.short	(.L_20 - .L_19)


	//   ....[0]....
.L_19:
        /*0094*/ 	.word	0x00000190


	//   ....[1]....
        /*0098*/ 	.word	0x000001b0


	//   ....[2]....
        /*009c*/ 	.word	0x000001d0


	//   ....[3]....
        /*00a0*/ 	.word	0x000001f0


	//   ....[4]....
        /*00a4*/ 	.word	0x00000210


	//   ....[5]....
        /*00a8*/ 	.word	0x00000350


	//   ....[6]....
        /*00ac*/ 	.word	0x00000380


	//   ....[7]....
        /*00b0*/ 	.word	0x000003a0


	//   ....[8]....
        /*00b4*/ 	.word	0x000003c0


	//   ....[9]....
        /*00b8*/ 	.word	0x000003e0


	//   ....[10]....
        /*00bc*/ 	.word	0x00000490


	//   ....[11]....
        /*00c0*/ 	.word	0x000004f0


	//   ....[12]....
        /*00c4*/ 	.word	0x00000550


	//   ....[13]....
        /*00c8*/ 	.word	0x000005b0


	//   ....[14]....
        /*00cc*/ 	.word	0x00000610


	//----- nvinfo : EIATTR_VRC_CTA_INIT_COUNT
	.align		4
.L_20:
        /*00d0*/ 	.byte	0x02, 0x4a
	.zero		1
	.zero		1


	//----- nvinfo : EIATTR_SYSCALL_OFFSETS
	.align		4
        /*00d4*/ 	.byte	0x04, 0x46
        /*00d6*/ 	.short	(.L_22 - .L_21)


	//   ....[0]....
.L_21:
        /*00d8*/ 	.word	0x000000f0


	//----- nvinfo : EIATTR_EXIT_INSTR_OFFSETS
	.align		4
.L_22:
        /*00dc*/ 	.byte	0x04, 0x1c
        /*00de*/ 	.short	(.L_24 - .L_23)


	//   ....[0]....
.L_23:
        /*00e0*/ 	.word	0x00000340


	//   ....[1]....
        /*00e4*/ 	.word	0x000003f0


	//   ....[2]....
        /*00e8*/ 	.word	0x00000440


	//----- nvinfo : EIATTR_CRS_STACK_SIZE
	.align		4
.L_24:
        /*00ec*/ 	.byte	0x04, 0x1e
        /*00ee*/ 	.short	(.L_26 - .L_25)
.L_25:
        /*00f0*/ 	.word	0x00000000


	//----- nvinfo : EIATTR_CBANK_PARAM_SIZE
	.align		4
.L_26:
        /*00f4*/ 	.byte	0x03, 0x19
        /*00f6*/ 	.short	0x0014


	//----- nvinfo : EIATTR_PARAM_CBANK
	.align		4
        /*00f8*/ 	.byte	0x04, 0x0a
        /*00fa*/ 	.short	(.L_28 - .L_27)
	.align		4
.L_27:
        /*00fc*/ 	.word	index@(.nv.constant0._Z5reducPKiPii)
        /*0100*/ 	.short	0x0380
        /*0102*/ 	.short	0x0014


	//----- nvinfo : EIATTR_SW_WAR
	.align		4
.L_28:
        /*0104*/ 	.byte	0x04, 0x36
        /*0106*/ 	.short	(.L_30 - .L_29)
.L_29:
        /*0108*/ 	.word	0x00000008
.L_30:


//--------------------- .nv.callgraph             --------------------------
	.section	.nv.callgraph,"",@"SHT_CUDA_CALLGRAPH"
	.align	4
	.sectionentsize	8
	.align		4
        /*0000*/ 	.word	0x00000000
	.align		4
        /*0004*/ 	.word	0xffffffff
	.align		4
        /*0008*/ 	.word	index@(_Z5reducPKiPii)
	.align		4
        /*000c*/ 	.word	index@(vprintf)
	.align		4
        /*0010*/ 	.word	0x00000000
	.align		4
        /*0014*/ 	.word	0xfffffffe
	.align		4
        /*0018*/ 	.word	0x00000000
	.align		4
        /*001c*/ 	.word	0xfffffffd
	.align		4
        /*0020*/ 	.word	0x00000000
	.align		4
        /*0024*/ 	.word	0xfffffffc


//--------------------- .nv.constant4             --------------------------
	.section	.nv.constant4,"a",@progbits
	.align	8
	.align		8
.nv.constant4:
        /*0000*/ 	.dword	vprintf
	.align		8
        /*0008*/ 	.dword	$str


//--------------------- .text._Z5reducPKiPii      --------------------------
	.section	.text._Z5reducPKiPii,"ax",@progbits
	.align	128
        .global         _Z5reducPKiPii
        .type           _Z5reducPKiPii,@function
        .size           _Z5reducPKiPii,(.L_x_9 - _Z5reducPKiPii)
        .other          _Z5reducPKiPii,@"STO_CUDA_ENTRY STV_DEFAULT"
_Z5reducPKiPii:
.text._Z5reducPKiPii:
[----:B------:R-:W0:Y:S02]  /*0000*/  LDC R1, c[0x0][0x37c] ;  /* 0x0000df00ff017b82 */ /* 0x000e240000000800 */
[----:B0-----:R-:W-:Y:S01]  /*0010*/  VIADD R1, R1, 0xfffffff8 ;  /* 0xfffffff801017836 */ /* 0x001fe20000000000 */
[----:B------:R-:W-:Y:S01]  /*0020*/  MOV R0, 0x0 ;  /* 0x0000000000007802 */ /* 0x000fe20000000f00 */
[----:B------:R-:W-:Y:S01]  /*0030*/  IMAD.MOV.U32 R8, RZ, RZ, 0x20 ;  /* 0x00000020ff087424 */ /* 0x000fe200078e00ff */
[----:B------:R-:W0:Y:S03]  /*0040*/  LDCU UR4, c[0x0][0x2f8] ;  /* 0x00005f00ff0477ac */ /* 0x000e260008000800 */
[----:B------:R1:W2:Y:S01]  /*0050*/  LDC.64 R2, c[0x4][R0] ;  /* 0x0100000000027b82 */ /* 0x0002a20000000a00 */
[----:B------:R1:W-:Y:S01]  /*0060*/  STL [R1], R8 ;  /* 0x0000000801007387 */ /* 0x0003e20000100800 */
[----:B------:R-:W3:Y:S01]  /*0070*/  LDCU.64 UR6, c[0x4][0x8] ;  /* 0x01000100ff0677ac */ /* 0x000ee20008000a00 */
[----:B------:R-:W4:Y:S01]  /*0080*/  LDCU UR5, c[0x0][0x2fc] ;  /* 0x00005f80ff0577ac */ /* 0x000f220008000800 */
[----:B------:R-:W1:Y:S01]  /*0090*/  LDCU.64 UR36, c[0x0][0x358] ;  /* 0x00006b00ff2477ac */ /* 0x000e620008000a00 */
[----:B0-----:R-:W-:-:S02]  /*00a0*/  IADD3 R6, P0, PT, R1, UR4, RZ ;  /* 0x0000000401067c10 */ /* 0x001fc4000ff1e0ff */
[----:B---3--:R-:W-:Y:S01]  /*00b0*/  MOV R4, UR6 ;  /* 0x0000000600047c02 */ /* 0x008fe20008000f00 */
[----:B------:R-:W-:Y:S02]  /*00c0*/  IMAD.U32 R5, RZ, RZ, UR7 ;  /* 0x00000007ff057e24 */ /* 0x000fe4000f8e00ff */
[----:B-1--4-:R-:W-:-:S08]  /*00d0*/  IMAD.X R7, RZ, RZ, UR5, P0 ;  /* 0x00000005ff077e24 */ /* 0x012fd000080e06ff */
[----:B------:R-:W-:-:S07]  /*00e0*/  LEPC R20, `(.L_x_0) ;  /* 0x000000001014794e */ /* 0x000fce0000000000 */
[----:B--2---:R-:W-:Y:S05]  /*00f0*/  CALL.ABS.NOINC R2 ;  /* 0x0000000002007343 */ /* 0x004fea0003c00000 */
.L_x_0:
[----:B------:R-:W0:Y:S01]  /*0100*/  S2R R6, SR_TID.X ;  /* 0x0000000000067919 */ /* 0x000e220000002100 */
[----:B------:R-:W0:Y:S01]  /*0110*/  LDC R8, c[0x0][0x360] ;  /* 0x0000d800ff087b82 */ /* 0x000e220000000800 */
[----:B------:R-:W0:Y:S07]  /*0120*/  S2R R5, SR_CTAID.X ;  /* 0x0000000000057919 */ /* 0x000e2e0000002500 */
[----:B------:R-:W1:Y:S01]  /*0130*/  LDC.64 R2, c[0x0][0x380] ;  /* 0x0000e000ff027b82 */ /* 0x000e620000000a00 */
[----:B0-----:R-:W-:-:S04]  /*0140*/  IMAD R7, R5, R8, R6 ;  /* 0x0000000805077224 */ /* 0x001fc800078e0206 */
[----:B-1----:R-:W-:-:S05]  /*0150*/  IMAD.WIDE R2, R7, 0x4, R2 ;  /* 0x0000000407027825 */ /* 0x002fca00078e0202 */
[----:B------:R0:W5:Y:S01]  /*0160*/  LDG.E R13, desc[UR36][R2.64] ;  /* 0x00000024020d7981 */ /* 0x000162000c1e1900 */
[----:B------:R-:W-:-:S03]  /*0170*/  UMOV UR4, 0xffffffff ;  /* 0xffffffff00047882 */ /* 0x000fc60000000000 */
[----:B------:R-:W-:Y:S05]  /*0180*/  BRA.DIV UR4, `(.L_x_1) ;  /* 0x0000000204b07947 */ /* 0x000fea000b800000 */
[----:B-----5:R-:W1:Y:S02]  /*0190*/  SHFL.DOWN PT, R14, R13, 0x10, 0x1f ;  /* 0x0a001f000d0e7f89 */ /* 0x020e6400000e0000 */
[----:B-1----:R-:W-:-:S05]  /*01a0*/  IADD3 R0, PT, PT, R13, R14, RZ ;  /* 0x0000000e0d007210 */ /* 0x002fca0007ffe0ff */
[----:B------:R-:W0:Y:S02]  /*01b0*/  SHFL.DOWN PT, R14, R0, 0x8, 0x1f ;  /* 0x09001f00000e7f89 */ /* 0x000e2400000e0000 */
[----:B0-----:R-:W-:-:S05]  /*01c0*/  IMAD.IADD R2, R0, 0x1, R14 ;  /* 0x0000000100027824 */ /* 0x001fca00078e020e */
[----:B------:R-:W0:Y:S02]  /*01d0*/  SHFL.DOWN PT, R14, R2, 0x4, 0x1f ;  /* 0x08801f00020e7f89 */ /* 0x000e2400000e0000 */
[----:B0-----:R-:W-:-:S05]  /*01e0*/  IMAD.IADD R3, R2, 0x1, R14 ;  /* 0x0000000102037824 */ /* 0x001fca00078e020e */
[----:B------:R-:W0:Y:S02]  /*01f0*/  SHFL.DOWN PT, R14, R3, 0x2, 0x1f ;  /* 0x08401f00030e7f89 */ /* 0x000e2400000e0000 */
[----:B0-----:R-:W-:-:S05]  /*0200*/  IADD3 R4, PT, PT, R3, R14, RZ ;  /* 0x0000000e03047210 */ /* 0x001fca0007ffe0ff */
[----:B------:R0:W1:Y:S02]  /*0210*/  SHFL.DOWN PT, R14, R4, 0x1, 0x1f ;  /* 0x08201f00040e7f89 */ /* 0x00006400000e0000 */
.L_x_7:
[----:B------:R-:W-:Y:S01]  /*0220*/  LOP3.LUT P0, R0, R6, 0x1f, RZ, 0xc0, !PT ;  /* 0x0000001f06007812 */ /* 0x000fe2000780c0ff */
[----:B-1----:R-:W-:Y:S01]  /*0230*/  IMAD.IADD R14, R4, 0x1, R14 ;  /* 0x00000001040e7824 */ /* 0x002fe200078e020e */
[----:B------:R-:W-:Y:S01]  /*0240*/  SHF.R.U32.HI R3, RZ, 0x5, R8 ;  /* 0x00000005ff037819 */ /* 0x000fe20000011608 */
[----:B------:R-:W-:Y:S05]  /*0250*/  WARPSYNC.ALL ;  /* 0x0000000000007948 */ /* 0x000fea0003800000 */
[----:B------:R-:W-:-:S05]  /*0260*/  ISETP.GE.U32.AND P1, PT, R6, R3, PT ;  /* 0x000000030600720c */ /* 0x000fca0003f26070 */
[----:B------:R-:W1:Y:S01]  /*0270*/  @!P0 S2R R3, SR_CgaCtaId ;  /* 0x0000000000038919 */ /* 0x000e620000008800 */
[----:B------:R-:W-:-:S07]  /*0280*/  @!P0 MOV R2, 0x400 ;  /* 0x0000040000028802 */ /* 0x000fce0000000f00 */
[----:B------:R-:W2:Y:S01]  /*0290*/  @!P1 S2R R7, SR_CgaCtaId ;  /* 0x0000000000079919 */ /* 0x000ea20000008800 */
[----:B-1----:R-:W-:Y:S02]  /*02a0*/  @!P0 LEA R3, R3, R2, 0x18 ;  /* 0x0000000203038211 */ /* 0x002fe400078ec0ff */
[----:B------:R-:W-:Y:S02]  /*02b0*/  @!P1 MOV R2, 0x400 ;  /* 0x0000040000029802 */ /* 0x000fe40000000f00 */
[----:B------:R-:W-:Y:S02]  /*02c0*/  @!P0 LEA.HI R3, R6, R3, RZ, 0x1d ;  /* 0x0000000306038211 */ /* 0x000fe400078fe8ff */
[----:B--2---:R-:W-:-:S03]  /*02d0*/  @!P1 LEA R7, R7, R2, 0x18 ;  /* 0x0000000207079211 */ /* 0x004fc600078ec0ff */
[----:B------:R1:W-:Y:S01]  /*02e0*/  @!P0 STS [R3], R14 ;  /* 0x0000000e03008388 */ /* 0x0003e20000000800 */
[----:B------:R-:W-:Y:S01]  /*02f0*/  IMAD.MOV.U32 R2, RZ, RZ, RZ ;  /* 0x000000ffff027224 */ /* 0x000fe200078e00ff */
[----:B------:R-:W-:Y:S01]  /*0300*/  BAR.SYNC.DEFER_BLOCKING 0x0 ;  /* 0x0000000000007b1d */ /* 0x000fe20000010000 */
[----:B------:R-:W-:Y:S02]  /*0310*/  @!P1 LEA R0, R0, R7, 0x2 ;  /* 0x0000000700009211 */ /* 0x000fe400078e10ff */
[----:B------:R-:W-:-:S03]  /*0320*/  ISETP.GT.U32.AND P0, PT, R6, 0x1f, PT ;  /* 0x0000001f0600780c */ /* 0x000fc60003f04070 */
[----:B------:R1:W2:Y:S10]  /*0330*/  @!P1 LDS R2, [R0] ;  /* 0x0000000000029984 */ /* 0x0002b40000000800 */
[----:B-1----:R-:W-:Y:S05]  /*0340*/  @P0 EXIT ;  /* 0x000000000000094d */ /* 0x002fea0003800000 */
[----:B--2---:R-:W1:Y:S01]  /*0350*/  SHFL.DOWN PT, R3, R2, 0x10, 0x1f ;  /* 0x0a001f0002037f89 */ /* 0x004e6200000e0000 */
[----:B------:R-:W-:Y:S01]  /*0360*/  ISETP.NE.AND P0, PT, R6, RZ, PT ;  /* 0x000000ff0600720c */ /* 0x000fe20003f05270 */
[----:B-1----:R-:W-:-:S05]  /*0370*/  IMAD.IADD R3, R3, 0x1, R2 ;  /* 0x0000000103037824 */ /* 0x002fca00078e0202 */
[----:B------:R-:W1:Y:S02]  /*0380*/  SHFL.DOWN PT, R0, R3, 0x8, 0x1f ;  /* 0x09001f0003007f89 */ /* 0x000e6400000e0000 */
[----:B-1----:R-:W-:-:S05]  /*0390*/  IMAD.IADD R0, R3, 0x1, R0 ;  /* 0x0000000103007824 */ /* 0x002fca00078e0200 */
[----:B------:R-:W1:Y:S02]  /*03a0*/  SHFL.DOWN PT, R7, R0, 0x4, 0x1f ;  /* 0x08801f0000077f89 */ /* 0x000e6400000e0000 */
[----:B-1----:R-:W-:-:S05]  /*03b0*/  IADD3 R7, PT, PT, R0, R7, RZ ;  /* 0x0000000700077210 */ /* 0x002fca0007ffe0ff */
[----:B0-----:R-:W0:Y:S02]  /*03c0*/  SHFL.DOWN PT, R4, R7, 0x2, 0x1f ;  /* 0x08401f0007047f89 */ /* 0x001e2400000e0000 */
[----:B0-----:R-:W-:-:S05]  /*03d0*/  IMAD.IADD R4, R7, 0x1, R4 ;  /* 0x0000000107047824 */ /* 0x001fca00078e0204 */
[----:B------:R0:W1:Y:S01]  /*03e0*/  SHFL.DOWN PT, R9, R4, 0x1, 0x1f ;  /* 0x08201f0004097f89 */ /* 0x00006200000e0000 */
[----:B------:R-:W-:Y:S05]  /*03f0*/  @P0 EXIT ;  /* 0x000000000000094d */ /* 0x000fea0003800000 */
[----:B------:R-:W2:Y:S01]  /*0400*/  LDC.64 R2, c[0x0][0x388] ;  /* 0x0000e200ff027b82 */ /* 0x000ea20000000a00 */
[----:B-1----:R-:W-:Y:S02]  /*0410*/  IMAD.IADD R9, R4, 0x1, R9 ;  /* 0x0000000104097824 */ /* 0x002fe400078e0209 */
[----:B--2---:R-:W-:-:S05]  /*0420*/  IMAD.WIDE.U32 R2, R5, 0x4, R2 ;  /* 0x0000000405027825 */ /* 0x004fca00078e0002 */
[----:B------:R-:W-:Y:S01]  /*0430*/  STG.E desc[UR36][R2.64], R9 ;  /* 0x0000000902007986 */ /* 0x000fe2000c101924 */
[----:B------:R-:W-:Y:S05]  /*0440*/  EXIT ;  /* 0x000000000000794d */ /* 0x000fea0003800000 */
.L_x_1:
[----:B------:R-:W-:Y:S02]  /*0450*/  HFMA2 R12, -RZ, RZ, 0, 9.5367431640625e-07 ;  /* 0x00000010ff0c7431 */ /* 0x000fe400000001ff */
[----:B------:R-:W-:Y:S02]  /*0460*/  IMAD.MOV.U32 R11, RZ, RZ, 0x1f ;  /* 0x0000001fff0b7424 */ /* 0x000fe400078e00ff */
[----:B------:R-:W-:-:S07]  /*0470*/  IMAD.MOV.U32 R15, RZ, RZ, -0x1 ;  /* 0xffffffffff0f7424 */ /* 0x000fce00078e00ff */
[----:B0----5:R-:W-:Y:S05]  /*0480*/  WARPSYNC.COLLECTIVE R15, `(.L_x_2) ;  /* 0x000000000f087348 */ /* 0x021fea0003c00000 */
[----:B-----5:R1:W2:Y:S02]  /*0490*/  SHFL.DOWN P6, R14, R13, R12, R11 ;  /* 0x0800000c0d0e7389 */ /* 0x0202a400000c000b */
[----:B012---:R-:W-:Y:S05]  /*04a0*/  ENDCOLLECTIVE ;  /* 0x000000000000791b */ /* 0x007fea0003800000 */
.L_x_2:
[----:B------:R-:W-:Y:S01]  /*04b0*/  IMAD.MOV.U32 R12, RZ, RZ, 0x8 ;  /* 0x00000008ff0c7424 */ /* 0x000fe200078e00ff */
[----:B------:R-:W-:-:S05]  /*04c0*/  IADD3 R0, PT, PT, R13, R14, RZ ;  /* 0x0000000e0d007210 */ /* 0x000fca0007ffe0ff */
[----:B------:R-:W-:-:S07]  /*04d0*/  IMAD.MOV.U32 R13, RZ, RZ, R0 ;  /* 0x000000ffff0d7224 */ /* 0x000fce00078e0000 */
[----:B------:R-:W-:Y:S05]  /*04e0*/  WARPSYNC.COLLECTIVE R15, `(.L_x_3) ;  /* 0x000000000f087348 */ /* 0x000fea0003c00000 */
[----:B------:R0:W1:Y:S02]  /*04f0*/  SHFL.DOWN P6, R14, R13, R12, R11 ;  /* 0x0800000c0d0e7389 */ /* 0x00006400000c000b */
[----:B01----:R-:W-:Y:S05]  /*0500*/  ENDCOLLECTIVE ;  /* 0x000000000000791b */ /* 0x003fea0003800000 */
.L_x_3:
[----:B------:R-:W-:Y:S02]  /*0510*/  MOV R12, 0x4 ;  /* 0x00000004000c7802 */ /* 0x000fe40000000f00 */
[----:B------:R-:W-:-:S05]  /*0520*/  IADD3 R2, PT, PT, R0, R14, RZ ;  /* 0x0000000e00027210 */ /* 0x000fca0007ffe0ff */
[----:B------:R-:W-:-:S07]  /*0530*/  IMAD.MOV.U32 R13, RZ, RZ, R2 ;  /* 0x000000ffff0d7224 */ /* 0x000fce00078e0002 */
[----:B------:R-:W-:Y:S05]  /*0540*/  WARPSYNC.COLLECTIVE R15, `(.L_x_4) ;  /* 0x000000000f087348 */ /* 0x000fea0003c00000 */
[----:B------:R0:W1:Y:S02]  /*0550*/  SHFL.DOWN P6, R14, R13, R12, R11 ;  /* 0x0800000c0d0e7389 */ /* 0x00006400000c000b */
[----:B01----:R-:W-:Y:S05]  /*0560*/  ENDCOLLECTIVE ;  /* 0x000000000000791b */ /* 0x003fea0003800000 */
.L_x_4:
[----:B------:R-:W-:Y:S02]  /*0570*/  IMAD.MOV.U32 R12, RZ, RZ, 0x2 ;  /* 0x00000002ff0c7424 */ /* 0x000fe400078e00ff */
[----:B------:R-:W-:-:S05]  /*0580*/  IMAD.IADD R3, R2, 0x1, R14 ;  /* 0x0000000102037824 */ /* 0x000fca00078e020e */
[----:B------:R-:W-:-:S07]  /*0590*/  MOV R13, R3 ;  /* 0x00000003000d7202 */ /* 0x000fce0000000f00 */
[----:B------:R-:W-:Y:S05]  /*05a0*/  WARPSYNC.COLLECTIVE R15, `(.L_x_5) ;  /* 0x000000000f087348 */ /* 0x000fea0003c00000 */
[----:B------:R0:W1:Y:S02]  /*05b0*/  SHFL.DOWN P6, R14, R13, R12, R11 ;  /* 0x0800000c0d0e7389 */ /* 0x00006400000c000b */
[----:B01----:R-:W-:Y:S05]  /*05c0*/  ENDCOLLECTIVE ;  /* 0x000000000000791b */ /* 0x003fea0003800000 */
.L_x_5:
[----:B------:R-:W-:Y:S01]  /*05d0*/  HFMA2 R12, -RZ, RZ, 0, 5.9604644775390625e-08 ;  /* 0x00000001ff0c7431 */ /* 0x000fe200000001ff */
[----:B------:R-:W-:-:S05]  /*05e0*/  IADD3 R4, PT, PT, R3, R14, RZ ;  /* 0x0000000e03047210 */ /* 0x000fca0007ffe0ff */
[----:B------:R-:W-:-:S07]  /*05f0*/  IMAD.MOV.U32 R13, RZ, RZ, R4 ;  /* 0x000000ffff0d7224 */ /* 0x000fce00078e0004 */
[----:B------:R-:W-:Y:S05]  /*0600*/  WARPSYNC.COLLECTIVE R15, `(.L_x_6) ;  /* 0x000000000f087348 */ /* 0x000fea0003c00000 */
[----:B------:R0:W1:Y:S02]  /*0610*/  SHFL.DOWN P6, R14, R13, R12, R11 ;  /* 0x0800000c0d0e7389 */ /* 0x00006400000c000b */
[----:B01----:R-:W-:Y:S05]  /*0620*/  ENDCOLLECTIVE ;  /* 0x000000000000791b */ /* 0x003fea0003800000 */
.L_x_6:
[----:B------:R-:W-:Y:S05]  /*0630*/  BRA `(.L_x_7) ;  /* 0xfffffff800f87947 */ /* 0x000fea000383ffff */
.L_x_8:
[----:B------:R-:W-:-:S00]  /*0640*/  BRA `(.L_x_8) ;  /* 0xfffffffc00fc7947 */ /* 0x000fc0000383ffff */
[----:B------:R-:W-:-:S00]  /*0650*/  NOP ;  /* 0x0000000000007918 */ /* 0x000fc00000000000 */
        /* <DEDUP_REMOVED lines=10> */
.L_x_9:


//--------------------- .nv.global.init           --------------------------
	.section	.nv.global.init,"aw",@progbits
.nv.global.init:
	.type		$str,@object
	.size		$str,(.L_0 - $str)
$str:
        /*0000*/ 	.byte	0x77, 0x61, 0x72, 0x70, 0x20, 0x73, 0x69, 0x7a, 0x65, 0x3a, 0x20, 0x25, 0x64, 0x0a, 0x00
.L_0:


//--------------------- .nv.shared._Z5reducPKiPii --------------------------
	.section	.nv.shared._Z5reducPKiPii,"aw",@nobits
	.sectionflags	@""
	.align	4
.nv.shared._Z5reducPKiPii:
	.zero		1152


//--------------------- .nv.shared.reserved.0     --------------------------
	.section	.nv.shared.reserved.0,"aw",@nobits
	.weak		__nv_reservedSMEM_offset_0_alias
	.size		__nv_reservedSMEM_offset_0_alias, 0, 64
	.other		__nv_reservedSMEM_offset_0_alias,@"STO_CUDA_RESERVED_SHARED STV_DEFAULT"
__nv_reservedSMEM_offset_0_alias:
	.zero		0
	.zero		64


//--------------------- .nv.constant0._Z5reducPKiPii --------------------------
	.section	.nv.constant0._Z5reducPKiPii,"a",@progbits
	.sectionflags	@""
	.align	4
.nv.constant0._Z5reducPKiPii:
	.zero		916


//--------------------- SYMBOLS --------------------------

	.type		.nv.reservedSmem.offset0,@object
	.size		.nv.reservedSmem.offset0,0x4
	.type		.nv.reservedSmem.cap,@object
	.size		.nv.reservedSmem.cap,0x4
	.type		vprintf,@function
